//
// Generated by NVIDIA NVVM Compiler
//
// Compiler Build ID: CL-36424714
// Cuda compilation tools, release 13.0, V13.0.88
// Based on NVVM 20.0.0
//

.version 9.0
.target sm_100
.address_size 64

	// .globl	_Z21convolution_1d_kernelPfS_S_ii

.visible .entry _Z21convolution_1d_kernelPfS_S_ii(
	.param .u64 .ptr .align 1 _Z21convolution_1d_kernelPfS_S_ii_param_0,
	.param .u64 .ptr .align 1 _Z21convolution_1d_kernelPfS_S_ii_param_1,
	.param .u64 .ptr .align 1 _Z21convolution_1d_kernelPfS_S_ii_param_2,
	.param .u32 _Z21convolution_1d_kernelPfS_S_ii_param_3,
	.param .u32 _Z21convolution_1d_kernelPfS_S_ii_param_4
)
{
	.reg .pred 	%p<55>;
	.reg .b32 	%r<61>;
	.reg .b32 	%f<96>;
	.reg .b64 	%rd<47>;

	ld.param.u64 	%rd7, [_Z21convolution_1d_kernelPfS_S_ii_param_0];
	ld.param.u64 	%rd8, [_Z21convolution_1d_kernelPfS_S_ii_param_1];
	ld.param.u64 	%rd6, [_Z21convolution_1d_kernelPfS_S_ii_param_2];
	ld.param.u32 	%r38, [_Z21convolution_1d_kernelPfS_S_ii_param_3];
	ld.param.u32 	%r39, [_Z21convolution_1d_kernelPfS_S_ii_param_4];
	cvta.to.global.u64 	%rd1, %rd8;
	cvta.to.global.u64 	%rd2, %rd7;
	mov.u32 	%r40, %ctaid.x;
	mov.u32 	%r41, %ntid.x;
	mov.u32 	%r42, %tid.x;
	mad.lo.s32 	%r1, %r40, %r41, %r42;
	setp.ge.s32 	%p1, %r1, %r38;
	@%p1 bra 	$L__BB0_44;
	shr.u32 	%r43, %r39, 31;
	add.s32 	%r44, %r39, %r43;
	shr.s32 	%r2, %r44, 1;
	setp.lt.s32 	%p2, %r39, -1;
	mov.f32 	%f95, 0f00000000;
	@%p2 bra 	$L__BB0_43;
	neg.s32 	%r59, %r2;
	abs.s32 	%r45, %r2;
	add.s32 	%r4, %r2, %r45;
	add.s32 	%r5, %r4, 1;
	and.b32  	%r6, %r5, 7;
	setp.lt.u32 	%p3, %r4, 7;
	mov.f32 	%f95, 0f00000000;
	@%p3 bra 	$L__BB0_22;
	sub.s32 	%r57, 3, %r2;
	and.b32  	%r47, %r5, -8;
	neg.s32 	%r56, %r47;
	sub.s32 	%r54, %r1, %r2;
	mov.f32 	%f95, 0f00000000;
	mov.b32 	%r55, 3;
$L__BB0_4:
	.pragma "nounroll";
	setp.lt.s32 	%p4, %r54, 0;
	setp.ge.s32 	%p5, %r54, %r38;
	add.s32 	%r48, %r55, -3;
	mul.wide.s32 	%rd9, %r48, 4;
	add.s64 	%rd3, %rd1, %rd9;
	or.pred  	%p6, %p4, %p5;
	@%p6 bra 	$L__BB0_6;
	mul.wide.u32 	%rd10, %r54, 4;
	add.s64 	%rd11, %rd2, %rd10;
	ld.global.f32 	%f42, [%rd11];
	ld.global.f32 	%f43, [%rd3];
	fma.rn.f32 	%f95, %f42, %f43, %f95;
$L__BB0_6:
	add.s32 	%r14, %r54, 1;
	setp.lt.s32 	%p7, %r14, 0;
	setp.ge.s32 	%p8, %r14, %r38;
	or.pred  	%p9, %p7, %p8;
	@%p9 bra 	$L__BB0_8;
	mul.wide.u32 	%rd12, %r14, 4;
	add.s64 	%rd13, %rd2, %rd12;
	ld.global.f32 	%f44, [%rd13];
	ld.global.f32 	%f45, [%rd3+4];
	fma.rn.f32 	%f95, %f44, %f45, %f95;
$L__BB0_8:
	add.s32 	%r15, %r54, 2;
	setp.lt.s32 	%p10, %r15, 0;
	setp.ge.s32 	%p11, %r15, %r38;
	or.pred  	%p12, %p10, %p11;
	@%p12 bra 	$L__BB0_10;
	mul.wide.u32 	%rd14, %r15, 4;
	add.s64 	%rd15, %rd2, %rd14;
	ld.global.f32 	%f46, [%rd15];
	ld.global.f32 	%f47, [%rd3+8];
	fma.rn.f32 	%f95, %f46, %f47, %f95;
$L__BB0_10:
	add.s32 	%r16, %r54, 3;
	setp.lt.s32 	%p13, %r16, 0;
	setp.ge.s32 	%p14, %r16, %r38;
	or.pred  	%p15, %p13, %p14;
	@%p15 bra 	$L__BB0_12;
	mul.wide.u32 	%rd16, %r16, 4;
	add.s64 	%rd17, %rd2, %rd16;
	ld.global.f32 	%f48, [%rd17];
	ld.global.f32 	%f49, [%rd3+12];
	fma.rn.f32 	%f95, %f48, %f49, %f95;
$L__BB0_12:
	add.s32 	%r17, %r54, 4;
	setp.lt.s32 	%p16, %r17, 0;
	setp.ge.s32 	%p17, %r17, %r38;
	or.pred  	%p18, %p16, %p17;
	@%p18 bra 	$L__BB0_14;
	mul.wide.u32 	%rd18, %r17, 4;
	add.s64 	%rd19, %rd2, %rd18;
	ld.global.f32 	%f50, [%rd19];
	ld.global.f32 	%f51, [%rd3+16];
	fma.rn.f32 	%f95, %f50, %f51, %f95;
$L__BB0_14:
	add.s32 	%r18, %r54, 5;
	setp.lt.s32 	%p19, %r18, 0;
	setp.ge.s32 	%p20, %r18, %r38;
	or.pred  	%p21, %p19, %p20;
	@%p21 bra 	$L__BB0_16;
	mul.wide.u32 	%rd20, %r18, 4;
	add.s64 	%rd21, %rd2, %rd20;
	ld.global.f32 	%f52, [%rd21];
	ld.global.f32 	%f53, [%rd3+20];
	fma.rn.f32 	%f95, %f52, %f53, %f95;
$L__BB0_16:
	add.s32 	%r19, %r54, 6;
	setp.lt.s32 	%p22, %r19, 0;
	setp.ge.s32 	%p23, %r19, %r38;
	or.pred  	%p24, %p22, %p23;
	@%p24 bra 	$L__BB0_18;
	mul.wide.u32 	%rd22, %r19, 4;
	add.s64 	%rd23, %rd2, %rd22;
	ld.global.f32 	%f54, [%rd23];
	ld.global.f32 	%f55, [%rd3+24];
	fma.rn.f32 	%f95, %f54, %f55, %f95;
$L__BB0_18:
	add.s32 	%r20, %r54, 7;
	setp.lt.s32 	%p25, %r20, 0;
	setp.ge.s32 	%p26, %r20, %r38;
	or.pred  	%p27, %p25, %p26;
	@%p27 bra 	$L__BB0_20;
	mul.wide.u32 	%rd24, %r20, 4;
	add.s64 	%rd25, %rd2, %rd24;
	ld.global.f32 	%f56, [%rd25];
	ld.global.f32 	%f57, [%rd3+28];
	fma.rn.f32 	%f95, %f56, %f57, %f95;
$L__BB0_20:
	add.s32 	%r57, %r57, 8;
	add.s32 	%r56, %r56, 8;
	add.s32 	%r55, %r55, 8;
	add.s32 	%r54, %r54, 8;
	setp.ne.s32 	%p28, %r56, 0;
	@%p28 bra 	$L__BB0_4;
	add.s32 	%r59, %r57, -3;
$L__BB0_22:
	setp.eq.s32 	%p29, %r6, 0;
	@%p29 bra 	$L__BB0_43;
	setp.lt.u32 	%p30, %r6, 4;
	@%p30 bra 	$L__BB0_33;
	add.s32 	%r27, %r59, %r1;
	setp.lt.s32 	%p31, %r27, 0;
	setp.ge.s32 	%p32, %r27, %r38;
	add.s32 	%r49, %r59, %r2;
	mul.wide.s32 	%rd26, %r49, 4;
	add.s64 	%rd4, %rd1, %rd26;
	or.pred  	%p33, %p31, %p32;
	@%p33 bra 	$L__BB0_26;
	mul.wide.u32 	%rd27, %r27, 4;
	add.s64 	%rd28, %rd2, %rd27;
	ld.global.f32 	%f59, [%rd28];
	ld.global.f32 	%f60, [%rd4];
	fma.rn.f32 	%f95, %f59, %f60, %f95;
$L__BB0_26:
	add.s32 	%r28, %r27, 1;
	setp.lt.s32 	%p34, %r28, 0;
	setp.ge.s32 	%p35, %r28, %r38;
	or.pred  	%p36, %p34, %p35;
	@%p36 bra 	$L__BB0_28;
	mul.wide.u32 	%rd29, %r28, 4;
	add.s64 	%rd30, %rd2, %rd29;
	ld.global.f32 	%f61, [%rd30];
	ld.global.f32 	%f62, [%rd4+4];
	fma.rn.f32 	%f95, %f61, %f62, %f95;
$L__BB0_28:
	add.s32 	%r29, %r27, 2;
	setp.lt.s32 	%p37, %r29, 0;
	setp.ge.s32 	%p38, %r29, %r38;
	or.pred  	%p39, %p37, %p38;
	@%p39 bra 	$L__BB0_30;
	mul.wide.u32 	%rd31, %r29, 4;
	add.s64 	%rd32, %rd2, %rd31;
	ld.global.f32 	%f63, [%rd32];
	ld.global.f32 	%f64, [%rd4+8];
	fma.rn.f32 	%f95, %f63, %f64, %f95;
$L__BB0_30:
	add.s32 	%r30, %r27, 3;
	setp.lt.s32 	%p40, %r30, 0;
	setp.ge.s32 	%p41, %r30, %r38;
	or.pred  	%p42, %p40, %p41;
	@%p42 bra 	$L__BB0_32;
	mul.wide.u32 	%rd33, %r30, 4;
	add.s64 	%rd34, %rd2, %rd33;
	ld.global.f32 	%f65, [%rd34];
	ld.global.f32 	%f66, [%rd4+12];
	fma.rn.f32 	%f95, %f65, %f66, %f95;
$L__BB0_32:
	add.s32 	%r59, %r59, 4;
$L__BB0_33:
	and.b32  	%r50, %r5, 3;
	setp.eq.s32 	%p43, %r50, 0;
	@%p43 bra 	$L__BB0_43;
	setp.eq.s32 	%p44, %r50, 1;
	@%p44 bra 	$L__BB0_40;
	add.s32 	%r33, %r59, %r1;
	setp.lt.s32 	%p45, %r33, 0;
	setp.ge.s32 	%p46, %r33, %r38;
	add.s32 	%r51, %r59, %r2;
	mul.wide.s32 	%rd35, %r51, 4;
	add.s64 	%rd5, %rd1, %rd35;
	or.pred  	%p47, %p45, %p46;
	@%p47 bra 	$L__BB0_37;
	mul.wide.u32 	%rd36, %r33, 4;
	add.s64 	%rd37, %rd2, %rd36;
	ld.global.f32 	%f68, [%rd37];
	ld.global.f32 	%f69, [%rd5];
	fma.rn.f32 	%f95, %f68, %f69, %f95;
$L__BB0_37:
	add.s32 	%r34, %r33, 1;
	setp.lt.s32 	%p48, %r34, 0;
	setp.ge.s32 	%p49, %r34, %r38;
	or.pred  	%p50, %p48, %p49;
	@%p50 bra 	$L__BB0_39;
	mul.wide.u32 	%rd38, %r34, 4;
	add.s64 	%rd39, %rd2, %rd38;
	ld.global.f32 	%f70, [%rd39];
	ld.global.f32 	%f71, [%rd5+4];
	fma.rn.f32 	%f95, %f70, %f71, %f95;
$L__BB0_39:
	add.s32 	%r59, %r59, 2;
$L__BB0_40:
	and.b32  	%r52, %r4, 1;
	setp.eq.b32 	%p51, %r52, 1;
	@%p51 bra 	$L__BB0_43;
	add.s32 	%r37, %r59, %r1;
	setp.lt.s32 	%p52, %r37, 0;
	setp.ge.s32 	%p53, %r37, %r38;
	or.pred  	%p54, %p52, %p53;
	@%p54 bra 	$L__BB0_43;
	mul.wide.u32 	%rd40, %r37, 4;
	add.s64 	%rd41, %rd2, %rd40;
	ld.global.f32 	%f72, [%rd41];
	add.s32 	%r53, %r59, %r2;
	mul.wide.s32 	%rd42, %r53, 4;
	add.s64 	%rd43, %rd1, %rd42;
	ld.global.f32 	%f73, [%rd43];
	fma.rn.f32 	%f95, %f72, %f73, %f95;
$L__BB0_43:
	cvta.to.global.u64 	%rd44, %rd6;
	mul.wide.s32 	%rd45, %r1, 4;
	add.s64 	%rd46, %rd44, %rd45;
	st.global.f32 	[%rd46], %f95;
$L__BB0_44:
	ret;

}


// ===== COMPILED SASS (sm_100) =====

	.target	sm_100

	.elftype	@"ET_EXEC"


//--------------------- .note.nv.tkinfo           --------------------------
	.section	.note.nv.tkinfo,"",@"SHT_NOTE"
	.sectionflags	@"SHF_NOTE_NV_TKINFO"
	.tkinfo
        /*0018*/ 	.word	0x00000002
        /*0030*/ 	.string	""
        /*0030*/ 	.string	"ptxas"
        /*0030*/ 	.string	"Cuda compilation tools, release 13.0, V13.0.88"
        /*0030*/ 	.string	"Build cuda_13.0.r13.0/compiler.36424714_0"
        /*0030*/ 	.string	"-arch sm_100 -m 64 "



//--------------------- .note.nv.cuinfo           --------------------------
	.section	.note.nv.cuinfo,"",@"SHT_NOTE"
	.sectionflags	@"SHF_NOTE_NV_CUINFO"
        /*0018*/ 	.short	0x0002
        /*001a*/ 	.short	0x0064
        /*001c*/ 	.short	0x0082
	.zero		2


//--------------------- .nv.info                  --------------------------
	.section	.nv.info,"",@"SHT_CUDA_INFO"
	.align	4


	//----- nvinfo : EIATTR_REGCOUNT
	.align		4
        /*0000*/ 	.byte	0x04, 0x2f
        /*0002*/ 	.short	(.L_1 - .L_0)
	.align		4
.L_0:
        /*0004*/ 	.word	index@(_Z21convolution_1d_kernelPfS_S_ii)
        /*0008*/ 	.word	0x00000020


	//----- nvinfo : EIATTR_FRAME_SIZE
	.align		4
.L_1:
        /*000c*/ 	.byte	0x04, 0x11
        /*000e*/ 	.short	(.L_3 - .L_2)
	.align		4
.L_2:
        /*0010*/ 	.word	index@(_Z21convolution_1d_kernelPfS_S_ii)
        /*0014*/ 	.word	0x00000000


	//----- nvinfo : EIATTR_MIN_STACK_SIZE
	.align		4
.L_3:
        /*0018*/ 	.byte	0x04, 0x12
        /*001a*/ 	.short	(.L_5 - .L_4)
	.align		4
.L_4:
        /*001c*/ 	.word	index@(_Z21convolution_1d_kernelPfS_S_ii)
        /*0020*/ 	.word	0x00000000
.L_5:


//--------------------- .nv.compat                --------------------------
	.section	.nv.compat,"",@"SHT_CUDA_COMPAT_INFO"
	.align	4
        /*0000*/ 	.byte	0x02, 0x09, 0x00, 0x00, 0x02, 0x02, 0x01, 0x00, 0x02, 0x05, 0x05, 0x00, 0x03, 0x07, 0x01, 0x01
        /*0010*/ 	.byte	0x02, 0x03, 0x00, 0x00, 0x02, 0x06, 0x01, 0x00, 0x04, 0x0b, 0x08, 0x00, 0x09, 0x00, 0x00, 0x00
        /*0020*/ 	.byte	0x00, 0x00, 0x00, 0x00


//--------------------- .nv.info._Z21convolution_1d_kernelPfS_S_ii --------------------------
	.section	.nv.info._Z21convolution_1d_kernelPfS_S_ii,"",@"SHT_CUDA_INFO"
	.sectionflags	@""
	.align	4


	//----- nvinfo : EIATTR_CUDA_API_VERSION
	.align		4
        /*0000*/ 	.byte	0x04, 0x37
        /*0002*/ 	.short	(.L_7 - .L_6)
.L_6:
        /*0004*/ 	.word	0x00000082


	//----- nvinfo : EIATTR_KPARAM_INFO
	.align		4
.L_7:
        /*0008*/ 	.byte	0x04, 0x17
        /*000a*/ 	.short	(.L_9 - .L_8)
.L_8:
        /*000c*/ 	.word	0x00000000
        /*0010*/ 	.short	0x0004
        /*0012*/ 	.short	0x001c
        /*0014*/ 	.byte	0x00, 0xf0, 0x11, 0x00


	//----- nvinfo : EIATTR_KPARAM_INFO
	.align		4
.L_9:
        /*0018*/ 	.byte	0x04, 0x17
        /*001a*/ 	.short	(.L_11 - .L_10)
.L_10:
        /*001c*/ 	.word	0x00000000
        /*0020*/ 	.short	0x0003
        /*0022*/ 	.short	0x0018
        /*0024*/ 	.byte	0x00, 0xf0, 0x11, 0x00


	//----- nvinfo : EIATTR_KPARAM_INFO
	.align		4
.L_11:
        /*0028*/ 	.byte	0x04, 0x17
        /*002a*/ 	.short	(.L_13 - .L_12)
.L_12:
        /*002c*/ 	.word	0x00000000
        /*0030*/ 	.short	0x0002
        /*0032*/ 	.short	0x0010
        /*0034*/ 	.byte	0x00, 0xf5, 0x21, 0x00


	//----- nvinfo : EIATTR_KPARAM_INFO
	.align		4
.L_13:
        /*0038*/ 	.byte	0x04, 0x17
        /*003a*/ 	.short	(.L_15 - .L_14)
.L_14:
        /*003c*/ 	.word	0x00000000
        /*0040*/ 	.short	0x0001
        /*0042*/ 	.short	0x0008
        /*0044*/ 	.byte	0x00, 0xf5, 0x21, 0x00


	//----- nvinfo : EIATTR_KPARAM_INFO
	.align		4
.L_15:
        /*0048*/ 	.byte	0x04, 0x17
        /*004a*/ 	.short	(.L_17 - .L_16)
.L_16:
        /*004c*/ 	.word	0x00000000
        /*0050*/ 	.short	0x0000
        /*0052*/ 	.short	0x0000
        /*0054*/ 	.byte	0x00, 0xf5, 0x21, 0x00


	//----- nvinfo : EIATTR_SPARSE_MMA_MASK
	.align		4
.L_17:
        /*0058*/ 	.byte	0x03, 0x50
        /*005a*/ 	.short	0x0000


	//----- nvinfo : EIATTR_MAXREG_COUNT
	.align		4
        /*005c*/ 	.byte	0x03, 0x1b
        /*005e*/ 	.short	0x00ff


	//----- nvinfo : EIATTR_MERCURY_ISA_VERSION
	.align		4
        /*0060*/ 	.byte	0x03, 0x5f
        /*0062*/ 	.short	0x0101


	//----- nvinfo : EIATTR_VRC_CTA_INIT_COUNT
	.align		4
        /*0064*/ 	.byte	0x02, 0x4a
	.zero		1
	.zero		1


	//----- nvinfo : EIATTR_EXIT_INSTR_OFFSETS
	.align		4
        /*0068*/ 	.byte	0x04, 0x1c
        /*006a*/ 	.short	(.L_19 - .L_18)


	//   ....[0]....
.L_18:
        /*006c*/ 	.word	0x00000070


	//   ....[1]....
        /*0070*/ 	.word	0x00000bb0


	//----- nvinfo : EIATTR_CRS_STACK_SIZE
	.align		4
.L_19:
        /*0074*/ 	.byte	0x04, 0x1e
        /*0076*/ 	.short	(.L_21 - .L_20)
.L_20:
        /*0078*/ 	.word	0x00000000


	//----- nvinfo : EIATTR_CBANK_PARAM_SIZE
	.align		4
.L_21:
        /*007c*/ 	.byte	0x03, 0x19
        /*007e*/ 	.short	0x0020


	//----- nvinfo : EIATTR_PARAM_CBANK
	.align		4
        /*0080*/ 	.byte	0x04, 0x0a
        /*0082*/ 	.short	(.L_23 - .L_22)
	.align		4
.L_22:
        /*0084*/ 	.word	index@(.nv.constant0._Z21convolution_1d_kernelPfS_S_ii)
        /*0088*/ 	.short	0x0380
        /*008a*/ 	.short	0x0020


	//----- nvinfo : EIATTR_SW_WAR
	.align		4
.L_23:
        /*008c*/ 	.byte	0x04, 0x36
        /*008e*/ 	.short	(.L_25 - .L_24)
.L_24:
        /*0090*/ 	.word	0x00000008
.L_25:


//--------------------- .nv.callgraph             --------------------------
	.section	.nv.callgraph,"",@"SHT_CUDA_CALLGRAPH"
	.align	4
	.sectionentsize	8
	.align		4
        /*0000*/ 	.word	0x00000000
	.align		4
        /*0004*/ 	.word	0xffffffff
	.align		4
        /*0008*/ 	.word	0x00000000
	.align		4
        /*000c*/ 	.word	0xfffffffe
	.align		4
        /*0010*/ 	.word	0x00000000
	.align		4
        /*0014*/ 	.word	0xfffffffd
	.align		4
        /*0018*/ 	.word	0x00000000
	.align		4
        /*001c*/ 	.word	0xfffffffc


//--------------------- .text._Z21convolution_1d_kernelPfS_S_ii --------------------------
	.section	.text._Z21convolution_1d_kernelPfS_S_ii,"ax",@progbits
	.align	128
        .global         _Z21convolution_1d_kernelPfS_S_ii
        .type           _Z21convolution_1d_kernelPfS_S_ii,@function
        .size           _Z21convolution_1d_kernelPfS_S_ii,(.L_x_7 - _Z21convolution_1d_kernelPfS_S_ii)
        .other          _Z21convolution_1d_kernelPfS_S_ii,@"STO_CUDA_ENTRY STV_DEFAULT"
_Z21convolution_1d_kernelPfS_S_ii:
.text._Z21convolution_1d_kernelPfS_S_ii:
[----:B------:R-:W-:Y:S01]  /*0000*/  LDC R1, c[0x0][0x37c] ;  /* 0x0000df00ff017b82 */ /* 0x000fe20000000800 */
[----:B------:R-:W0:Y:S07]  /*0010*/  S2R R3, SR_TID.X ;  /* 0x0000000000037919 */ /* 0x000e2e0000002100 */
[----:B------:R-:W0:Y:S01]  /*0020*/  S2UR UR5, SR_CTAID.X ;  /* 0x00000000000579c3 */ /* 0x000e220000002500 */
[----:B------:R-:W1:Y:S07]  /*0030*/  LDCU UR4, c[0x0][0x398] ;  /* 0x00007300ff0477ac */ /* 0x000e6e0008000800 */
[----:B------:R-:W0:Y:S02]  /*0040*/  LDC R0, c[0x0][0x360] ;  /* 0x0000d800ff007b82 */ /* 0x000e240000000800 */
[----:B0-----:R-:W-:-:S05]  /*0050*/  IMAD R0, R0, UR5, R3 ;  /* 0x0000000500007c24 */ /* 0x001fca000f8e0203 */
[----:B-1----:R-:W-:-:S13]  /*0060*/  ISETP.GE.AND P0, PT, R0, UR4, PT ;  /* 0x0000000400007c0c */ /* 0x002fda000bf06270 */
[----:B------:R-:W-:Y:S05]  /*0070*/  @P0 EXIT ;  /* 0x000000000000094d */ /* 0x000fea0003800000 */
[----:B------:R-:W0:Y:S01]  /*0080*/  LDC R3, c[0x0][0x39c] ;  /* 0x0000e700ff037b82 */ /* 0x000e220000000800 */
[----:B------:R-:W1:Y:S01]  /*0090*/  LDCU.64 UR6, c[0x0][0x358] ;  /* 0x00006b00ff0677ac */ /* 0x000e620008000a00 */
[----:B------:R-:W-:Y:S01]  /*00a0*/  IMAD.MOV.U32 R2, RZ, RZ, RZ ;  /* 0x000000ffff027224 */ /* 0x000fe200078e00ff */
[C---:B0-----:R-:W-:Y:S02]  /*00b0*/  ISETP.GE.AND P0, PT, R3.reuse, -0x1, PT ;  /* 0xffffffff0300780c */ /* 0x041fe40003f06270 */
[----:B------:R-:W-:-:S11]  /*00c0*/  LEA.HI R3, R3, R3, RZ, 0x1 ;  /* 0x0000000303037211 */ /* 0x000fd600078f08ff */
[----:B-1----:R-:W-:Y:S05]  /*00d0*/  @!P0 BRA `(.L_x_0) ;  /* 0x0000000800a88947 */ /* 0x002fea0003800000 */
[----:B------:R-:W-:Y:S01]  /*00e0*/  SHF.R.S32.HI R3, RZ, 0x1, R3 ;  /* 0x00000001ff037819 */ /* 0x000fe20000011403 */
[----:B------:R-:W-:-:S03]  /*00f0*/  IMAD.MOV.U32 R2, RZ, RZ, RZ ;  /* 0x000000ffff027224 */ /* 0x000fc600078e00ff */
[----:B------:R-:W-:Y:S01]  /*0100*/  IABS R4, R3 ;  /* 0x0000000300047213 */ /* 0x000fe20000000000 */
[----:B------:R-:W-:-:S04]  /*0110*/  IMAD.MOV R12, RZ, RZ, -R3 ;  /* 0x000000ffff0c7224 */ /* 0x000fc800078e0a03 */
[----:B------:R-:W-:-:S05]  /*0120*/  IMAD.IADD R4, R3, 0x1, R4 ;  /* 0x0000000103047824 */ /* 0x000fca00078e0204 */
[C---:B------:R-:W-:Y:S02]  /*0130*/  ISETP.GE.U32.AND P0, PT, R4.reuse, 0x7, PT ;  /* 0x000000070400780c */ /* 0x040fe40003f06070 */
[----:B------:R-:W-:-:S04]  /*0140*/  IADD3 R5, PT, PT, R4, 0x1, RZ ;  /* 0x0000000104057810 */ /* 0x000fc80007ffe0ff */
[----:B------:R-:W-:-:S07]  /*0150*/  LOP3.LUT R6, R5, 0x7, RZ, 0xc0, !PT ;  /* 0x0000000705067812 */ /* 0x000fce00078ec0ff */
[----:B------:R-:W-:Y:S05]  /*0160*/  @!P0 BRA `(.L_x_1) ;  /* 0x0000000400408947 */ /* 0x000fea0003800000 */
[----:B------:R-:W0:Y:S01]  /*0170*/  LDC.64 R12, c[0x0][0x388] ;  /* 0x0000e200ff0c7b82 */ /* 0x000e220000000a00 */
[----:B------:R-:W-:Y:S01]  /*0180*/  LOP3.LUT R10, R5, 0xfffffff8, RZ, 0xc0, !PT ;  /* 0xfffffff8050a7812 */ /* 0x000fe200078ec0ff */
[----:B------:R-:W-:Y:S01]  /*0190*/  IMAD.MOV.U32 R2, RZ, RZ, RZ ;  /* 0x000000ffff027224 */ /* 0x000fe200078e00ff */
[----:B------:R-:W-:Y:S01]  /*01a0*/  IADD3 R9, PT, PT, -R3, 0x3, RZ ;  /* 0x0000000303097810 */ /* 0x000fe20007ffe1ff */
[----:B------:R-:W-:Y:S01]  /*01b0*/  IMAD.MOV.U32 R8, RZ, RZ, 0x3 ;  /* 0x00000003ff087424 */ /* 0x000fe200078e00ff */
[----:B------:R-:W-:Y:S01]  /*01c0*/  IADD3 R7, PT, PT, R0, -R3, RZ ;  /* 0x8000000300077210 */ /* 0x000fe20007ffe0ff */
[----:B------:R-:W1:Y:S01]  /*01d0*/  LDCU UR4, c[0x0][0x398] ;  /* 0x00007300ff0477ac */ /* 0x000e620008000800 */
[----:B------:R-:W-:-:S07]  /*01e0*/  IADD3 R10, PT, PT, -R10, RZ, RZ ;  /* 0x000000ff0a0a7210 */ /* 0x000fce0007ffe1ff */
.L_x_2:
[C---:B------:R-:W-:Y:S01]  /*01f0*/  VIADD R21, R7.reuse, 0x1 ;  /* 0x0000000107157836 */ /* 0x040fe20000000000 */
[----:B-1----:R-:W-:Y:S01]  /*0200*/  ISETP.GE.AND P3, PT, R7, UR4, PT ;  /* 0x0000000407007c0c */ /* 0x002fe2000bf66270 */
[----:B------:R-:W-:-:S03]  /*0210*/  VIADD R15, R8, 0xfffffffd ;  /* 0xfffffffd080f7836 */ /* 0x000fc60000000000 */
[----:B------:R-:W-:Y:S01]  /*0220*/  ISETP.LT.OR P3, PT, R7, RZ, P3 ;  /* 0x000000ff0700720c */ /* 0x000fe20001f61670 */
[----:B0-----:R-:W-:Y:S01]  /*0230*/  IMAD.WIDE R14, R15, 0x4, R12 ;  /* 0x000000040f0e7825 */ /* 0x001fe200078e020c */
[----:B------:R-:W-:-:S04]  /*0240*/  ISETP.GE.AND P4, PT, R21, UR4, PT ;  /* 0x0000000415007c0c */ /* 0x000fc8000bf86270 */
[----:B------:R-:W-:-:S07]  /*0250*/  ISETP.LT.OR P4, PT, R21, RZ, P4 ;  /* 0x000000ff1500720c */ /* 0x000fce0002781670 */
[----:B------:R-:W0:Y:S06]  /*0260*/  @!P3 LDC.64 R18, c[0x0][0x380] ;  /* 0x0000e000ff12bb82 */ /* 0x000e2c0000000a00 */
[----:B------:R-:W2:Y:S02]  /*0270*/  @!P4 LDG.E R24, desc[UR6][R14.64+0x4] ;  /* 0x000004060e18c981 */ /* 0x000ea4000c1e1900 */
[----:B------:R-:W1:Y:S01]  /*0280*/  @!P4 LDC.64 R16, c[0x0][0x380] ;  /* 0x0000e000ff10cb82 */ /* 0x000e620000000a00 */
[----:B0-----:R-:W-:-:S06]  /*0290*/  @!P3 IMAD.WIDE.U32 R18, R7, 0x4, R18 ;  /* 0x000000040712b825 */ /* 0x001fcc00078e0012 */
[----:B------:R-:W3:Y:S01]  /*02a0*/  @!P3 LDG.E R19, desc[UR6][R18.64] ;  /* 0x000000061213b981 */ /* 0x000ee2000c1e1900 */
[----:B-1----:R-:W-:-:S03]  /*02b0*/  @!P4 IMAD.WIDE.U32 R20, R21, 0x4, R16 ;  /* 0x000000041514c825 */ /* 0x002fc600078e0010 */
[----:B------:R-:W3:Y:S04]  /*02c0*/  @!P3 LDG.E R16, desc[UR6][R14.64] ;  /* 0x000000060e10b981 */ /* 0x000ee8000c1e1900 */
[----:B------:R-:W2:Y:S01]  /*02d0*/  @!P4 LDG.E R21, desc[UR6][R20.64] ;  /* 0x000000061415c981 */ /* 0x000ea2000c1e1900 */
[C---:B------:R-:W-:Y:S01]  /*02e0*/  IADD3 R25, PT, PT, R7.reuse, 0x2, RZ ;  /* 0x0000000207197810 */ /* 0x040fe20007ffe0ff */
[----:B------:R-:W-:-:S03]  /*02f0*/  VIADD R29, R7, 0x3 ;  /* 0x00000003071d7836 */ /* 0x000fc60000000000 */
[----:B------:R-:W-:Y:S02]  /*0300*/  ISETP.GE.AND P0, PT, R25, UR4, PT ;  /* 0x0000000419007c0c */ /* 0x000fe4000bf06270 */
[----:B------:R-:W-:Y:S02]  /*0310*/  ISETP.GE.AND P2, PT, R29, UR4, PT ;  /* 0x000000041d007c0c */ /* 0x000fe4000bf46270 */
[----:B------:R-:W-:Y:S02]  /*0320*/  ISETP.LT.OR P0, PT, R25, RZ, P0 ;  /* 0x000000ff1900720c */ /* 0x000fe40000701670 */
[----:B------:R-:W-:Y:S01]  /*0330*/  ISETP.LT.OR P2, PT, R29, RZ, P2 ;  /* 0x000000ff1d00720c */ /* 0x000fe20001741670 */
[C---:B------:R-:W-:Y:S01]  /*0340*/  VIADD R17, R7.reuse, 0x4 ;  /* 0x0000000407117836 */ /* 0x040fe20000000000 */
[----:B------:R-:W-:-:S04]  /*0350*/  IADD3 R11, PT, PT, R7, 0x5, RZ ;  /* 0x00000005070b7810 */ /* 0x000fc80007ffe0ff */
[----:B------:R-:W-:-:S05]  /*0360*/  ISETP.GE.AND P1, PT, R17, UR4, PT ;  /* 0x0000000411007c0c */ /* 0x000fca000bf26270 */
[----:B------:R-:W0:Y:S01]  /*0370*/  @!P0 LDC.64 R22, c[0x0][0x380] ;  /* 0x0000e000ff168b82 */ /* 0x000e220000000a00 */
[----:B------:R-:W-:Y:S02]  /*0380*/  ISETP.GE.AND P5, PT, R11, UR4, PT ;  /* 0x000000040b007c0c */ /* 0x000fe4000bfa6270 */
[----:B------:R-:W-:Y:S01]  /*0390*/  ISETP.LT.OR P1, PT, R17, RZ, P1 ;  /* 0x000000ff1100720c */ /* 0x000fe20000f21670 */
[----:B------:R-:W-:Y:S02]  /*03a0*/  VIADD R27, R7, 0x6 ;  /* 0x00000006071b7836 */ /* 0x000fe40000000000 */
[----:B0-----:R-:W-:-:S04]  /*03b0*/  @!P0 IMAD.WIDE.U32 R22, R25, 0x4, R22 ;  /* 0x0000000419168825 */ /* 0x001fc800078e0016 */
[----:B---3--:R-:W-:Y:S02]  /*03c0*/  @!P3 FFMA R2, R19, R16, R2 ;  /* 0x000000101302b223 */ /* 0x008fe40000000002 */
[----:B------:R-:W0:Y:S01]  /*03d0*/  @!P2 LDC.64 R18, c[0x0][0x380] ;  /* 0x0000e000ff12ab82 */ /* 0x000e220000000a00 */
[----:B------:R-:W-:Y:S01]  /*03e0*/  ISETP.LT.OR P3, PT, R11, RZ, P5 ;  /* 0x000000ff0b00720c */ /* 0x000fe20002f61670 */
[----:B--2---:R-:W-:-:S06]  /*03f0*/  @!P4 FFMA R2, R21, R24, R2 ;  /* 0x000000181502c223 */ /* 0x004fcc0000000002 */
[----:B------:R-:W1:Y:S01]  /*0400*/  @!P1 LDC.64 R20, c[0x0][0x380] ;  /* 0x0000e000ff149b82 */ /* 0x000e620000000a00 */
[----:B------:R-:W-:-:S05]  /*0410*/  ISETP.GE.AND P4, PT, R27, UR4, PT ;  /* 0x000000041b007c0c */ /* 0x000fca000bf86270 */
[----:B------:R-:W2:Y:S02]  /*0420*/  @!P3 LDG.E R26, desc[UR6][R14.64+0x14] ;  /* 0x000014060e1ab981 */ /* 0x000ea4000c1e1900 */
[----:B------:R-:W3:Y:S01]  /*0430*/  @!P3 LDC.64 R24, c[0x0][0x380] ;  /* 0x0000e000ff18bb82 */ /* 0x000ee20000000a00 */
[----:B------:R-:W-:Y:S01]  /*0440*/  ISETP.LT.OR P4, PT, R27, RZ, P4 ;  /* 0x000000ff1b00720c */ /* 0x000fe20002781670 */
[----:B0-----:R-:W-:-:S04]  /*0450*/  @!P2 IMAD.WIDE.U32 R18, R29, 0x4, R18 ;  /* 0x000000041d12a825 */ /* 0x001fc800078e0012 */
[----:B------:R-:W-:Y:S02]  /*0460*/  VIADD R29, R7, 0x7 ;  /* 0x00000007071d7836 */ /* 0x000fe40000000000 */
[----:B------:R-:W4:Y:S03]  /*0470*/  @!P2 LDG.E R19, desc[UR6][R18.64] ;  /* 0x000000061213a981 */ /* 0x000f26000c1e1900 */
[----:B------:R-:W-:-:S04]  /*0480*/  ISETP.GE.AND P5, PT, R29, UR4, PT ;  /* 0x000000041d007c0c */ /* 0x000fc8000bfa6270 */
[----:B------:R-:W-:Y:S01]  /*0490*/  ISETP.LT.OR P5, PT, R29, RZ, P5 ;  /* 0x000000ff1d00720c */ /* 0x000fe20002fa1670 */
[----:B-1----:R-:W-:Y:S02]  /*04a0*/  @!P1 IMAD.WIDE.U32 R20, R17, 0x4, R20 ;  /* 0x0000000411149825 */ /* 0x002fe400078e0014 */
[----:B------:R-:W0:Y:S01]  /*04b0*/  @!P4 LDC.64 R16, c[0x0][0x380] ;  /* 0x0000e000ff10cb82 */ /* 0x000e220000000a00 */
[----:B------:R-:W5:Y:S01]  /*04c0*/  @!P0 LDG.E R18, desc[UR6][R14.64+0x8] ;  /* 0x000008060e128981 */ /* 0x000f62000c1e1900 */
[----:B---3--:R-:W-:-:S03]  /*04d0*/  @!P3 IMAD.WIDE.U32 R24, R11, 0x4, R24 ;  /* 0x000000040b18b825 */ /* 0x008fc600078e0018 */
[----:B------:R-:W5:Y:S04]  /*04e0*/  @!P0 LDG.E R11, desc[UR6][R22.64] ;  /* 0x00000006160b8981 */ /* 0x000f68000c1e1900 */
[----:B------:R-:W2:Y:S04]  /*04f0*/  @!P3 LDG.E R25, desc[UR6][R24.64] ;  /* 0x000000061819b981 */ /* 0x000ea8000c1e1900 */
[----:B------:R-:W3:Y:S04]  /*0500*/  @!P5 LDG.E R28, desc[UR6][R14.64+0x1c] ;  /* 0x00001c060e1cd981 */ /* 0x000ee8000c1e1900 */
[----:B------:R1:W2:Y:S04]  /*0510*/  @!P1 LDG.E R23, desc[UR6][R20.64] ;  /* 0x0000000614179981 */ /* 0x0002a8000c1e1900 */
[----:B------:R-:W4:Y:S04]  /*0520*/  @!P2 LDG.E R22, desc[UR6][R14.64+0xc] ;  /* 0x00000c060e16a981 */ /* 0x000f28000c1e1900 */
[----:B------:R-:W2:Y:S01]  /*0530*/  @!P1 LDG.E R24, desc[UR6][R14.64+0x10] ;  /* 0x000010060e189981 */ /* 0x000ea2000c1e1900 */
[----:B-1----:R-:W1:Y:S01]  /*0540*/  @!P5 LDC.64 R20, c[0x0][0x380] ;  /* 0x0000e000ff14db82 */ /* 0x002e620000000a00 */
[----:B0-----:R-:W-:-:S02]  /*0550*/  @!P4 IMAD.WIDE.U32 R16, R27, 0x4, R16 ;  /* 0x000000041b10c825 */ /* 0x001fc400078e0010 */
[----:B------:R-:W3:Y:S04]  /*0560*/  @!P4 LDG.E R27, desc[UR6][R14.64+0x18] ;  /* 0x000018060e1bc981 */ /* 0x000ee8000c1e1900 */
[----:B------:R-:W3:Y:S01]  /*0570*/  @!P4 LDG.E R17, desc[UR6][R16.64] ;  /* 0x000000061011c981 */ /* 0x000ee2000c1e1900 */
[----:B-1----:R-:W-:-:S06]  /*0580*/  @!P5 IMAD.WIDE.U32 R20, R29, 0x4, R20 ;  /* 0x000000041d14d825 */ /* 0x002fcc00078e0014 */
[----:B------:R-:W3:Y:S01]  /*0590*/  @!P5 LDG.E R21, desc[UR6][R20.64] ;  /* 0x000000061415d981 */ /* 0x000ee2000c1e1900 */
[----:B------:R-:W-:Y:S01]  /*05a0*/  IADD3 R10, PT, PT, R10, 0x8, RZ ;  /* 0x000000080a0a7810 */ /* 0x000fe20007ffe0ff */
[----:B------:R-:W-:Y:S01]  /*05b0*/  VIADD R9, R9, 0x8 ;  /* 0x0000000809097836 */ /* 0x000fe20000000000 */
[----:B------:R-:W-:Y:S01]  /*05c0*/  IADD3 R7, PT, PT, R7, 0x8, RZ ;  /* 0x0000000807077810 */ /* 0x000fe20007ffe0ff */
[----:B------:R-:W-:Y:S02]  /*05d0*/  VIADD R8, R8, 0x8 ;  /* 0x0000000808087836 */ /* 0x000fe40000000000 */
[----:B-----5:R-:W-:Y:S01]  /*05e0*/  @!P0 FFMA R2, R11, R18, R2 ;  /* 0x000000120b028223 */ /* 0x020fe20000000002 */
[----:B------:R-:W-:-:S03]  /*05f0*/  ISETP.NE.AND P0, PT, R10, RZ, PT ;  /* 0x000000ff0a00720c */ /* 0x000fc60003f05270 */
[----:B----4-:R-:W-:-:S04]  /*0600*/  @!P2 FFMA R2, R19, R22, R2 ;  /* 0x000000161302a223 */ /* 0x010fc80000000002 */
[----:B--2---:R-:W-:-:S04]  /*0610*/  @!P1 FFMA R2, R23, R24, R2 ;  /* 0x0000001817029223 */ /* 0x004fc80000000002 */
[----:B------:R-:W-:-:S04]  /*0620*/  @!P3 FFMA R2, R25, R26, R2 ;  /* 0x0000001a1902b223 */ /* 0x000fc80000000002 */
[----:B---3--:R-:W-:-:S04]  /*0630*/  @!P4 FFMA R2, R17, R27, R2 ;  /* 0x0000001b1102c223 */ /* 0x008fc80000000002 */
[----:B------:R-:W-:Y:S01]  /*0640*/  @!P5 FFMA R2, R21, R28, R2 ;  /* 0x0000001c1502d223 */ /* 0x000fe20000000002 */
[----:B------:R-:W-:Y:S06]  /*0650*/  @P0 BRA `(.L_x_2) ;  /* 0xfffffff800e40947 */ /* 0x000fec000383ffff */
[----:B------:R-:W-:-:S07]  /*0660*/  VIADD R12, R9, 0xfffffffd ;  /* 0xfffffffd090c7836 */ /* 0x000fce0000000000 */
.L_x_1:
[----:B------:R-:W-:-:S13]  /*0670*/  ISETP.NE.AND P0, PT, R6, RZ, PT ;  /* 0x000000ff0600720c */ /* 0x000fda0003f05270 */
[----:B------:R-:W-:Y:S05]  /*0680*/  @!P0 BRA `(.L_x_0) ;  /* 0x00000004003c8947 */ /* 0x000fea0003800000 */
[----:B------:R-:W-:Y:S02]  /*0690*/  ISETP.GE.U32.AND P0, PT, R6, 0x4, PT ;  /* 0x000000040600780c */ /* 0x000fe40003f06070 */
[----:B------:R-:W-:-:S11]  /*06a0*/  LOP3.LUT P3, R5, R5, 0x3, RZ, 0xc0, !PT ;  /* 0x0000000305057812 */ /* 0x000fd6000786c0ff */
[----:B------:R-:W-:Y:S05]  /*06b0*/  @!P0 BRA `(.L_x_3) ;  /* 0x0000000000908947 */ /* 0x000fea0003800000 */
[--C-:B------:R-:W-:Y:S01]  /*06c0*/  IMAD.IADD R21, R0, 0x1, R12.reuse ;  /* 0x0000000100157824 */ /* 0x100fe200078e020c */
[----:B------:R-:W0:Y:S01]  /*06d0*/  LDC.64 R6, c[0x0][0x388] ;  /* 0x0000e200ff067b82 */ /* 0x000e220000000a00 */
[----:B------:R-:W-:Y:S02]  /*06e0*/  IMAD.IADD R19, R3, 0x1, R12 ;  /* 0x0000000103137824 */ /* 0x000fe400078e020c */
[C---:B------:R-:W-:Y:S01]  /*06f0*/  VIADD R25, R21.reuse, 0x2 ;  /* 0x0000000215197836 */ /* 0x040fe20000000000 */
[C---:B------:R-:W-:Y:S02]  /*0700*/  ISETP.GE.AND P0, PT, R21.reuse, UR4, PT ;  /* 0x0000000415007c0c */ /* 0x040fe4000bf06270 */
[C---:B------:R-:W-:Y:S02]  /*0710*/  IADD3 R23, PT, PT, R21.reuse, 0x1, RZ ;  /* 0x0000000115177810 */ /* 0x040fe40007ffe0ff */
[----:B------:R-:W-:Y:S02]  /*0720*/  ISETP.LT.OR P0, PT, R21, RZ, P0 ;  /* 0x000000ff1500720c */ /* 0x000fe40000701670 */
[----:B------:R-:W-:-:S02]  /*0730*/  ISETP.GE.AND P1, PT, R23, UR4, PT ;  /* 0x0000000417007c0c */ /* 0x000fc4000bf26270 */
[----:B------:R-:W-:Y:S02]  /*0740*/  IADD3 R13, PT, PT, R21, 0x3, RZ ;  /* 0x00000003150d7810 */ /* 0x000fe40007ffe0ff */
[----:B------:R-:W-:Y:S02]  /*0750*/  ISETP.GE.AND P2, PT, R25, UR4, PT ;  /* 0x0000000419007c0c */ /* 0x000fe4000bf46270 */
[----:B------:R-:W-:Y:S02]  /*0760*/  ISETP.LT.OR P1, PT, R23, RZ, P1 ;  /* 0x000000ff1700720c */ /* 0x000fe40000f21670 */
[----:B------:R-:W-:Y:S02]  /*0770*/  ISETP.LT.OR P2, PT, R25, RZ, P2 ;  /* 0x000000ff1900720c */ /* 0x000fe40001741670 */
[C---:B------:R-:W-:Y:S01]  /*0780*/  ISETP.GE.AND P4, PT, R13.reuse, UR4, PT ;  /* 0x000000040d007c0c */ /* 0x040fe2000bf86270 */
[----:B------:R-:W1:Y:S03]  /*0790*/  @!P0 LDC.64 R16, c[0x0][0x380] ;  /* 0x0000e000ff108b82 */ /* 0x000e660000000a00 */
[----:B------:R-:W-:Y:S01]  /*07a0*/  ISETP.LT.OR P4, PT, R13, RZ, P4 ;  /* 0x000000ff0d00720c */ /* 0x000fe20002781670 */
[----:B0-----:R-:W-:-:S04]  /*07b0*/  IMAD.WIDE R6, R19, 0x4, R6 ;  /* 0x0000000413067825 */ /* 0x001fc800078e0206 */
[----:B------:R-:W0:Y:S01]  /*07c0*/  @!P1 LDC.64 R14, c[0x0][0x380] ;  /* 0x0000e000ff0e9b82 */ /* 0x000e220000000a00 */
[----:B------:R-:W2:Y:S04]  /*07d0*/  @!P0 LDG.E R18, desc[UR6][R6.64] ;  /* 0x0000000606128981 */ /* 0x000ea8000c1e1900 */
[----:B------:R-:W3:Y:S03]  /*07e0*/  @!P1 LDG.E R19, desc[UR6][R6.64+0x4] ;  /* 0x0000040606139981 */ /* 0x000ee6000c1e1900 */
[----:B------:R-:W4:Y:S01]  /*07f0*/  @!P2 LDC.64 R10, c[0x0][0x380] ;  /* 0x0000e000ff0aab82 */ /* 0x000f220000000a00 */
[----:B------:R-:W5:Y:S07]  /*0800*/  @!P4 LDG.E R20, desc[UR6][R6.64+0xc] ;  /* 0x00000c060614c981 */ /* 0x000f6e000c1e1900 */
[----:B------:R-:W4:Y:S01]  /*0810*/  @!P4 LDC.64 R8, c[0x0][0x380] ;  /* 0x0000e000ff08cb82 */ /* 0x000f220000000a00 */
[----:B-1----:R-:W-:-:S06]  /*0820*/  @!P0 IMAD.WIDE.U32 R16, R21, 0x4, R16 ;  /* 0x0000000415108825 */ /* 0x002fcc00078e0010 */
[----:B------:R-:W2:Y:S01]  /*0830*/  @!P0 LDG.E R17, desc[UR6][R16.64] ;  /* 0x0000000610118981 */ /* 0x000ea2000c1e1900 */
[----:B0-----:R-:W-:-:S06]  /*0840*/  @!P1 IMAD.WIDE.U32 R14, R23, 0x4, R14 ;  /* 0x00000004170e9825 */ /* 0x001fcc00078e000e */
[----:B------:R-:W3:Y:S01]  /*0850*/  @!P1 LDG.E R15, desc[UR6][R14.64] ;  /* 0x000000060e0f9981 */ /* 0x000ee2000c1e1900 */
[----:B----4-:R-:W-:-:S06]  /*0860*/  @!P2 IMAD.WIDE.U32 R10, R25, 0x4, R10 ;  /* 0x00000004190aa825 */ /* 0x010fcc00078e000a */
[----:B------:R-:W4:Y:S01]  /*0870*/  @!P2 LDG.E R11, desc[UR6][R10.64] ;  /* 0x000000060a0ba981 */ /* 0x000f22000c1e1900 */
[----:B------:R-:W-:-:S03]  /*0880*/  @!P4 IMAD.WIDE.U32 R8, R13, 0x4, R8 ;  /* 0x000000040d08c825 */ /* 0x000fc600078e0008 */
[----:B------:R-:W4:Y:S04]  /*0890*/  @!P2 LDG.E R13, desc[UR6][R6.64+0x8] ;  /* 0x00000806060da981 */ /* 0x000f28000c1e1900 */
[----:B------:R-:W5:Y:S01]  /*08a0*/  @!P4 LDG.E R9, desc[UR6][R8.64] ;  /* 0x000000060809c981 */ /* 0x000f62000c1e1900 */
[----:B------:R-:W-:Y:S01]  /*08b0*/  IADD3 R12, PT, PT, R12, 0x4, RZ ;  /* 0x000000040c0c7810 */ /* 0x000fe20007ffe0ff */
[----:B--2---:R-:W-:-:S04]  /*08c0*/  @!P0 FFMA R2, R17, R18, R2 ;  /* 0x0000001211028223 */ /* 0x004fc80000000002 */
[----:B---3--:R-:W-:-:S04]  /*08d0*/  @!P1 FFMA R2, R15, R19, R2 ;  /* 0x000000130f029223 */ /* 0x008fc80000000002 */
[----:B----4-:R-:W-:-:S04]  /*08e0*/  @!P2 FFMA R2, R11, R13, R2 ;  /* 0x0000000d0b02a223 */ /* 0x010fc80000000002 */
[----:B-----5:R-:W-:-:S07]  /*08f0*/  @!P4 FFMA R2, R9, R20, R2 ;  /* 0x000000140902c223 */ /* 0x020fce0000000002 */
.L_x_3:
[----:B------:R-:W-:Y:S05]  /*0900*/  @!P3 BRA `(.L_x_0) ;  /* 0x00000000009cb947 */ /* 0x000fea0003800000 */
[----:B------:R-:W-:Y:S02]  /*0910*/  ISETP.NE.AND P0, PT, R5, 0x1, PT ;  /* 0x000000010500780c */ /* 0x000fe40003f05270 */
[----:B------:R-:W-:-:S04]  /*0920*/  LOP3.LUT R4, R4, 0x1, RZ, 0xc0, !PT ;  /* 0x0000000104047812 */ /* 0x000fc800078ec0ff */
[----:B------:R-:W-:-:S07]  /*0930*/  ISETP.NE.U32.AND P2, PT, R4, 0x1, PT ;  /* 0x000000010400780c */ /* 0x000fce0003f45070 */
[----:B------:R-:W-:Y:S06]  /*0940*/  @!P0 BRA `(.L_x_4) ;  /* 0x0000000000508947 */ /* 0x000fec0003800000 */
[--C-:B------:R-:W-:Y:S01]  /*0950*/  IMAD.IADD R13, R0, 0x1, R12.reuse ;  /* 0x00000001000d7824 */ /* 0x100fe200078e020c */
[----:B------:R-:W0:Y:S01]  /*0960*/  LDC.64 R4, c[0x0][0x388] ;  /* 0x0000e200ff047b82 */ /* 0x000e220000000a00 */
[----:B------:R-:W-:-:S03]  /*0970*/  IMAD.IADD R9, R3, 0x1, R12 ;  /* 0x0000000103097824 */ /* 0x000fc600078e020c */
[C---:B------:R-:W-:Y:S02]  /*0980*/  ISETP.GE.AND P0, PT, R13.reuse, UR4, PT ;  /* 0x000000040d007c0c */ /* 0x040fe4000bf06270 */
[C---:B------:R-:W-:Y:S02]  /*0990*/  IADD3 R15, PT, PT, R13.reuse, 0x1, RZ ;  /* 0x000000010d0f7810 */ /* 0x040fe40007ffe0ff */
[----:B------:R-:W-:Y:S02]  /*09a0*/  ISETP.LT.OR P0, PT, R13, RZ, P0 ;  /* 0x000000ff0d00720c */ /* 0x000fe40000701670 */
[----:B------:R-:W-:-:S04]  /*09b0*/  ISETP.GE.AND P1, PT, R15, UR4, PT ;  /* 0x000000040f007c0c */ /* 0x000fc8000bf26270 */
[----:B------:R-:W-:-:S07]  /*09c0*/  ISETP.LT.OR P1, PT, R15, RZ, P1 ;  /* 0x000000ff0f00720c */ /* 0x000fce0000f21670 */
[----:B------:R-:W1:Y:S01]  /*09d0*/  @!P0 LDC.64 R6, c[0x0][0x380] ;  /* 0x0000e000ff068b82 */ /* 0x000e620000000a00 */
[----:B0-----:R-:W-:-:S07]  /*09e0*/  IMAD.WIDE R8, R9, 0x4, R4 ;  /* 0x0000000409087825 */ /* 0x001fce00078e0204 */
[----:B------:R-:W0:Y:S01]  /*09f0*/  @!P1 LDC.64 R10, c[0x0][0x380] ;  /* 0x0000e000ff0a9b82 */ /* 0x000e220000000a00 */
[----:B-1----:R-:W-:Y:S02]  /*0a00*/  @!P0 IMAD.WIDE.U32 R4, R13, 0x4, R6 ;  /* 0x000000040d048825 */ /* 0x002fe400078e0006 */
[----:B------:R-:W2:Y:S04]  /*0a10*/  @!P0 LDG.E R13, desc[UR6][R8.64] ;  /* 0x00000006080d8981 */ /* 0x000ea8000c1e1900 */
[----:B------:R-:W2:Y:S01]  /*0a20*/  @!P0 LDG.E R5, desc[UR6][R4.64] ;  /* 0x0000000604058981 */ /* 0x000ea2000c1e1900 */
[----:B0-----:R-:W-:-:S03]  /*0a30*/  @!P1 IMAD.WIDE.U32 R6, R15, 0x4, R10 ;  /* 0x000000040f069825 */ /* 0x001fc600078e000a */
[----:B------:R-:W3:Y:S04]  /*0a40*/  @!P1 LDG.E R10, desc[UR6][R8.64+0x4] ;  /* 0x00000406080a9981 */ /* 0x000ee8000c1e1900 */
[----:B------:R-:W3:Y:S01]  /*0a50*/  @!P1 LDG.E R7, desc[UR6][R6.64] ;  /* 0x0000000606079981 */ /* 0x000ee2000c1e1900 */
[----:B------:R-:W-:Y:S01]  /*0a60*/  IADD3 R12, PT, PT, R12, 0x2, RZ ;  /* 0x000000020c0c7810 */ /* 0x000fe20007ffe0ff */
[----:B--2---:R-:W-:-:S04]  /*0a70*/  @!P0 FFMA R2, R5, R13, R2 ;  /* 0x0000000d05028223 */ /* 0x004fc80000000002 */
[----:B---3--:R-:W-:-:S07]  /*0a80*/  @!P1 FFMA R2, R7, R10, R2 ;  /* 0x0000000a07029223 */ /* 0x008fce0000000002 */
.L_x_4:
[----:B------:R-:W-:Y:S05]  /*0a90*/  @!P2 BRA `(.L_x_0) ;  /* 0x000000000038a947 */ /* 0x000fea0003800000 */
[----:B------:R-:W-:Y:S01]  /*0aa0*/  IMAD.IADD R9, R0, 0x1, R12 ;  /* 0x0000000100097824 */ /* 0x000fe200078e020c */
[----:B------:R-:W-:Y:S04]  /*0ab0*/  BSSY.RECONVERGENT B0, `(.L_x_0) ;  /* 0x000000c000007945 */ /* 0x000fe80003800200 */
[----:B------:R-:W-:-:S04]  /*0ac0*/  ISETP.GE.AND P0, PT, R9, UR4, PT ;  /* 0x0000000409007c0c */ /* 0x000fc8000bf06270 */
[----:B------:R-:W-:-:S13]  /*0ad0*/  ISETP.LT.OR P0, PT, R9, RZ, P0 ;  /* 0x000000ff0900720c */ /* 0x000fda0000701670 */
[----:B------:R-:W-:Y:S05]  /*0ae0*/  @P0 BRA `(.L_x_5) ;  /* 0x0000000000200947 */ /* 0x000fea0003800000 */
[----:B------:R-:W0:Y:S01]  /*0af0*/  LDC.64 R4, c[0x0][0x380] ;  /* 0x0000e000ff047b82 */ /* 0x000e220000000a00 */
[----:B------:R-:W-:-:S07]  /*0b00*/  IADD3 R3, PT, PT, R3, R12, RZ ;  /* 0x0000000c03037210 */ /* 0x000fce0007ffe0ff */
[----:B------:R-:W1:Y:S01]  /*0b10*/  LDC.64 R6, c[0x0][0x388] ;  /* 0x0000e200ff067b82 */ /* 0x000e620000000a00 */
[----:B0-----:R-:W-:-:S06]  /*0b20*/  IMAD.WIDE.U32 R4, R9, 0x4, R4 ;  /* 0x0000000409047825 */ /* 0x001fcc00078e0004 */
[----:B------:R-:W2:Y:S01]  /*0b30*/  LDG.E R5, desc[UR6][R4.64] ;  /* 0x0000000604057981 */ /* 0x000ea2000c1e1900 */
[----:B-1----:R-:W-:-:S06]  /*0b40*/  IMAD.WIDE R6, R3, 0x4, R6 ;  /* 0x0000000403067825 */ /* 0x002fcc00078e0206 */
[----:B------:R-:W2:Y:S02]  /*0b50*/  LDG.E R6, desc[UR6][R6.64] ;  /* 0x0000000606067981 */ /* 0x000ea4000c1e1900 */
[----:B--2---:R-:W-:-:S07]  /*0b60*/  FFMA R2, R5, R6, R2 ;  /* 0x0000000605027223 */ /* 0x004fce0000000002 */
.L_x_5:
[----:B------:R-:W-:Y:S05]  /*0b70*/  BSYNC.RECONVERGENT B0 ;  /* 0x0000000000007941 */ /* 0x000fea0003800200 */
.L_x_0:
[----:B------:R-:W0:Y:S02]  /*0b80*/  LDC.64 R4, c[0x0][0x390] ;  /* 0x0000e400ff047b82 */ /* 0x000e240000000a00 */
[----:B0-----:R-:W-:-:S05]  /*0b90*/  IMAD.WIDE R4, R0, 0x4, R4 ;  /* 0x0000000400047825 */ /* 0x001fca00078e0204 */
[----:B------:R-:W-:Y:S01]  /*0ba0*/  STG.E desc[UR6][R4.64], R2 ;  /* 0x0000000204007986 */ /* 0x000fe2000c101906 */
[----:B------:R-:W-:Y:S05]  /*0bb0*/  EXIT ;  /* 0x000000000000794d */ /* 0x000fea0003800000 */
.L_x_6:
[----:B------:R-:W-:-:S00]  /*0bc0*/  BRA `(.L_x_6) ;  /* 0xfffffffc00fc7947 */ /* 0x000fc0000383ffff */
[----:B------:R-:W-:-:S00]  /*0bd0*/  NOP ;  /* 0x0000000000007918 */ /* 0x000fc00000000000 */
        /* <DEDUP_REMOVED lines=10> */
.L_x_7:


//--------------------- .nv.shared.reserved.0     --------------------------
	.section	.nv.shared.reserved.0,"aw",@nobits
	.weak		__nv_reservedSMEM_offset_0_alias
	.size		__nv_reservedSMEM_offset_0_alias, 0, 64
	.other		__nv_reservedSMEM_offset_0_alias,@"STO_CUDA_RESERVED_SHARED STV_DEFAULT"
__nv_reservedSMEM_offset_0_alias:
	.zero		0
	.zero		64


//--------------------- .nv.constant0._Z21convolution_1d_kernelPfS_S_ii --------------------------
	.section	.nv.constant0._Z21convolution_1d_kernelPfS_S_ii,"a",@progbits
	.sectionflags	@""
	.align	4
.nv.constant0._Z21convolution_1d_kernelPfS_S_ii:
	.zero		928


//--------------------- SYMBOLS --------------------------

	.type		.nv.reservedSmem.offset0,@object
	.size		.nv.reservedSmem.offset0,0x4
